//
// Generated by NVIDIA NVVM Compiler
//
// Compiler Build ID: CL-36424714
// Cuda compilation tools, release 13.0, V13.0.88
// Based on NVVM 20.0.0
//

.version 9.0
.target sm_100
.address_size 64

	// .globl	_Z18gpu_fast_page_hashPcPjii

.visible .entry _Z18gpu_fast_page_hashPcPjii(
	.param .u64 .ptr .align 1 _Z18gpu_fast_page_hashPcPjii_param_0,
	.param .u64 .ptr .align 1 _Z18gpu_fast_page_hashPcPjii_param_1,
	.param .u32 _Z18gpu_fast_page_hashPcPjii_param_2,
	.param .u32 _Z18gpu_fast_page_hashPcPjii_param_3
)
{
	.reg .pred 	%p<13>;
	.reg .b16 	%rs<33>;
	.reg .b32 	%r<273>;
	.reg .b64 	%rd<32>;

	ld.param.u64 	%rd16, [_Z18gpu_fast_page_hashPcPjii_param_0];
	ld.param.u64 	%rd15, [_Z18gpu_fast_page_hashPcPjii_param_1];
	ld.param.u32 	%r23, [_Z18gpu_fast_page_hashPcPjii_param_2];
	ld.param.u32 	%r24, [_Z18gpu_fast_page_hashPcPjii_param_3];
	cvta.to.global.u64 	%rd1, %rd16;
	mov.u32 	%r25, %ctaid.x;
	mov.u32 	%r26, %ntid.x;
	mov.u32 	%r27, %tid.x;
	mad.lo.s32 	%r1, %r25, %r26, %r27;
	setp.ge.s32 	%p1, %r1, %r24;
	@%p1 bra 	$L__BB0_20;
	mul.lo.s32 	%r28, %r23, %r1;
	cvt.s64.s32 	%rd17, %r28;
	add.s64 	%rd31, %rd1, %rd17;
	setp.lt.u32 	%p2, %r23, 4;
	mov.u32 	%r271, %r23;
	@%p2 bra 	$L__BB0_13;
	shr.u32 	%r2, %r23, 2;
	add.s32 	%r30, %r2, -1;
	and.b32  	%r3, %r2, 7;
	setp.lt.u32 	%p3, %r30, 7;
	mov.u32 	%r271, %r23;
	@%p3 bra 	$L__BB0_5;
	and.b32  	%r32, %r2, 1073741816;
	neg.s32 	%r263, %r32;
	mov.u32 	%r271, %r23;
$L__BB0_4:
	.pragma "nounroll";
	ld.global.u8 	%rs1, [%rd31+1];
	mul.wide.u16 	%r33, %rs1, 256;
	ld.global.u8 	%r34, [%rd31];
	add.s32 	%r35, %r271, %r34;
	add.s32 	%r36, %r35, %r33;
	ld.global.u8 	%r37, [%rd31+3];
	ld.global.u8 	%rs2, [%rd31+2];
	shl.b32 	%r38, %r37, 19;
	mul.wide.u16 	%r39, %rs2, 2048;
	or.b32  	%r40, %r38, %r39;
	shl.b32 	%r41, %r36, 16;
	xor.b32  	%r42, %r41, %r40;
	xor.b32  	%r43, %r42, %r36;
	shr.u32 	%r44, %r43, 11;
	add.s32 	%r45, %r44, %r43;
	ld.global.u8 	%rs3, [%rd31+5];
	mul.wide.u16 	%r46, %rs3, 256;
	ld.global.u8 	%r47, [%rd31+4];
	add.s32 	%r48, %r45, %r47;
	add.s32 	%r49, %r48, %r46;
	ld.global.u8 	%r50, [%rd31+7];
	ld.global.u8 	%rs4, [%rd31+6];
	shl.b32 	%r51, %r50, 19;
	mul.wide.u16 	%r52, %rs4, 2048;
	or.b32  	%r53, %r51, %r52;
	shl.b32 	%r54, %r49, 16;
	xor.b32  	%r55, %r54, %r53;
	xor.b32  	%r56, %r55, %r49;
	shr.u32 	%r57, %r56, 11;
	add.s32 	%r58, %r57, %r56;
	ld.global.u8 	%rs5, [%rd31+9];
	mul.wide.u16 	%r59, %rs5, 256;
	ld.global.u8 	%r60, [%rd31+8];
	add.s32 	%r61, %r58, %r60;
	add.s32 	%r62, %r61, %r59;
	ld.global.u8 	%r63, [%rd31+11];
	ld.global.u8 	%rs6, [%rd31+10];
	shl.b32 	%r64, %r63, 19;
	mul.wide.u16 	%r65, %rs6, 2048;
	or.b32  	%r66, %r64, %r65;
	shl.b32 	%r67, %r62, 16;
	xor.b32  	%r68, %r67, %r66;
	xor.b32  	%r69, %r68, %r62;
	shr.u32 	%r70, %r69, 11;
	add.s32 	%r71, %r70, %r69;
	ld.global.u8 	%rs7, [%rd31+13];
	mul.wide.u16 	%r72, %rs7, 256;
	ld.global.u8 	%r73, [%rd31+12];
	add.s32 	%r74, %r71, %r73;
	add.s32 	%r75, %r74, %r72;
	ld.global.u8 	%r76, [%rd31+15];
	ld.global.u8 	%rs8, [%rd31+14];
	shl.b32 	%r77, %r76, 19;
	mul.wide.u16 	%r78, %rs8, 2048;
	or.b32  	%r79, %r77, %r78;
	shl.b32 	%r80, %r75, 16;
	xor.b32  	%r81, %r80, %r79;
	xor.b32  	%r82, %r81, %r75;
	shr.u32 	%r83, %r82, 11;
	add.s32 	%r84, %r83, %r82;
	ld.global.u8 	%rs9, [%rd31+17];
	mul.wide.u16 	%r85, %rs9, 256;
	ld.global.u8 	%r86, [%rd31+16];
	add.s32 	%r87, %r84, %r86;
	add.s32 	%r88, %r87, %r85;
	ld.global.u8 	%r89, [%rd31+19];
	ld.global.u8 	%rs10, [%rd31+18];
	shl.b32 	%r90, %r89, 19;
	mul.wide.u16 	%r91, %rs10, 2048;
	or.b32  	%r92, %r90, %r91;
	shl.b32 	%r93, %r88, 16;
	xor.b32  	%r94, %r93, %r92;
	xor.b32  	%r95, %r94, %r88;
	shr.u32 	%r96, %r95, 11;
	add.s32 	%r97, %r96, %r95;
	ld.global.u8 	%rs11, [%rd31+21];
	mul.wide.u16 	%r98, %rs11, 256;
	ld.global.u8 	%r99, [%rd31+20];
	add.s32 	%r100, %r97, %r99;
	add.s32 	%r101, %r100, %r98;
	ld.global.u8 	%r102, [%rd31+23];
	ld.global.u8 	%rs12, [%rd31+22];
	shl.b32 	%r103, %r102, 19;
	mul.wide.u16 	%r104, %rs12, 2048;
	or.b32  	%r105, %r103, %r104;
	shl.b32 	%r106, %r101, 16;
	xor.b32  	%r107, %r106, %r105;
	xor.b32  	%r108, %r107, %r101;
	shr.u32 	%r109, %r108, 11;
	add.s32 	%r110, %r109, %r108;
	ld.global.u8 	%rs13, [%rd31+25];
	mul.wide.u16 	%r111, %rs13, 256;
	ld.global.u8 	%r112, [%rd31+24];
	add.s32 	%r113, %r110, %r112;
	add.s32 	%r114, %r113, %r111;
	ld.global.u8 	%r115, [%rd31+27];
	ld.global.u8 	%rs14, [%rd31+26];
	shl.b32 	%r116, %r115, 19;
	mul.wide.u16 	%r117, %rs14, 2048;
	or.b32  	%r118, %r116, %r117;
	shl.b32 	%r119, %r114, 16;
	xor.b32  	%r120, %r119, %r118;
	xor.b32  	%r121, %r120, %r114;
	shr.u32 	%r122, %r121, 11;
	add.s32 	%r123, %r122, %r121;
	ld.global.u8 	%rs15, [%rd31+29];
	mul.wide.u16 	%r124, %rs15, 256;
	ld.global.u8 	%r125, [%rd31+28];
	add.s32 	%r126, %r123, %r125;
	add.s32 	%r127, %r126, %r124;
	ld.global.u8 	%r128, [%rd31+31];
	ld.global.u8 	%rs16, [%rd31+30];
	shl.b32 	%r129, %r128, 19;
	mul.wide.u16 	%r130, %rs16, 2048;
	or.b32  	%r131, %r129, %r130;
	shl.b32 	%r132, %r127, 16;
	xor.b32  	%r133, %r132, %r131;
	xor.b32  	%r134, %r133, %r127;
	add.s64 	%rd31, %rd31, 32;
	shr.u32 	%r135, %r134, 11;
	add.s32 	%r271, %r135, %r134;
	add.s32 	%r263, %r263, 8;
	setp.ne.s32 	%p4, %r263, 0;
	@%p4 bra 	$L__BB0_4;
$L__BB0_5:
	setp.eq.s32 	%p5, %r3, 0;
	@%p5 bra 	$L__BB0_13;
	setp.lt.u32 	%p6, %r3, 4;
	@%p6 bra 	$L__BB0_8;
	ld.global.u8 	%rs17, [%rd31+1];
	mul.wide.u16 	%r137, %rs17, 256;
	ld.global.u8 	%r138, [%rd31];
	add.s32 	%r139, %r271, %r138;
	add.s32 	%r140, %r139, %r137;
	ld.global.u8 	%r141, [%rd31+3];
	ld.global.u8 	%rs18, [%rd31+2];
	shl.b32 	%r142, %r141, 19;
	mul.wide.u16 	%r143, %rs18, 2048;
	or.b32  	%r144, %r142, %r143;
	shl.b32 	%r145, %r140, 16;
	xor.b32  	%r146, %r145, %r144;
	xor.b32  	%r147, %r146, %r140;
	shr.u32 	%r148, %r147, 11;
	add.s32 	%r149, %r148, %r147;
	ld.global.u8 	%rs19, [%rd31+5];
	mul.wide.u16 	%r150, %rs19, 256;
	ld.global.u8 	%r151, [%rd31+4];
	add.s32 	%r152, %r149, %r151;
	add.s32 	%r153, %r152, %r150;
	ld.global.u8 	%r154, [%rd31+7];
	ld.global.u8 	%rs20, [%rd31+6];
	shl.b32 	%r155, %r154, 19;
	mul.wide.u16 	%r156, %rs20, 2048;
	or.b32  	%r157, %r155, %r156;
	shl.b32 	%r158, %r153, 16;
	xor.b32  	%r159, %r158, %r157;
	xor.b32  	%r160, %r159, %r153;
	shr.u32 	%r161, %r160, 11;
	add.s32 	%r162, %r161, %r160;
	ld.global.u8 	%rs21, [%rd31+9];
	mul.wide.u16 	%r163, %rs21, 256;
	ld.global.u8 	%r164, [%rd31+8];
	add.s32 	%r165, %r162, %r164;
	add.s32 	%r166, %r165, %r163;
	ld.global.u8 	%r167, [%rd31+11];
	ld.global.u8 	%rs22, [%rd31+10];
	shl.b32 	%r168, %r167, 19;
	mul.wide.u16 	%r169, %rs22, 2048;
	or.b32  	%r170, %r168, %r169;
	shl.b32 	%r171, %r166, 16;
	xor.b32  	%r172, %r171, %r170;
	xor.b32  	%r173, %r172, %r166;
	shr.u32 	%r174, %r173, 11;
	add.s32 	%r175, %r174, %r173;
	ld.global.u8 	%rs23, [%rd31+13];
	mul.wide.u16 	%r176, %rs23, 256;
	ld.global.u8 	%r177, [%rd31+12];
	add.s32 	%r178, %r175, %r177;
	add.s32 	%r179, %r178, %r176;
	ld.global.u8 	%r180, [%rd31+15];
	ld.global.u8 	%rs24, [%rd31+14];
	shl.b32 	%r181, %r180, 19;
	mul.wide.u16 	%r182, %rs24, 2048;
	or.b32  	%r183, %r181, %r182;
	shl.b32 	%r184, %r179, 16;
	xor.b32  	%r185, %r184, %r183;
	xor.b32  	%r186, %r185, %r179;
	shr.u32 	%r187, %r186, 11;
	add.s32 	%r271, %r187, %r186;
	add.s64 	%rd31, %rd31, 16;
$L__BB0_8:
	and.b32  	%r189, %r2, 3;
	setp.eq.s32 	%p7, %r189, 0;
	@%p7 bra 	$L__BB0_13;
	setp.eq.s32 	%p8, %r189, 1;
	@%p8 bra 	$L__BB0_11;
	ld.global.u8 	%rs25, [%rd31+1];
	mul.wide.u16 	%r190, %rs25, 256;
	ld.global.u8 	%r191, [%rd31];
	add.s32 	%r192, %r271, %r191;
	add.s32 	%r193, %r192, %r190;
	ld.global.u8 	%r194, [%rd31+3];
	ld.global.u8 	%rs26, [%rd31+2];
	shl.b32 	%r195, %r194, 19;
	mul.wide.u16 	%r196, %rs26, 2048;
	or.b32  	%r197, %r195, %r196;
	shl.b32 	%r198, %r193, 16;
	xor.b32  	%r199, %r198, %r197;
	xor.b32  	%r200, %r199, %r193;
	shr.u32 	%r201, %r200, 11;
	add.s32 	%r202, %r201, %r200;
	ld.global.u8 	%rs27, [%rd31+5];
	mul.wide.u16 	%r203, %rs27, 256;
	ld.global.u8 	%r204, [%rd31+4];
	add.s32 	%r205, %r202, %r204;
	add.s32 	%r206, %r205, %r203;
	ld.global.u8 	%r207, [%rd31+7];
	ld.global.u8 	%rs28, [%rd31+6];
	shl.b32 	%r208, %r207, 19;
	mul.wide.u16 	%r209, %rs28, 2048;
	or.b32  	%r210, %r208, %r209;
	shl.b32 	%r211, %r206, 16;
	xor.b32  	%r212, %r211, %r210;
	xor.b32  	%r213, %r212, %r206;
	shr.u32 	%r214, %r213, 11;
	add.s32 	%r271, %r214, %r213;
	add.s64 	%rd31, %rd31, 8;
$L__BB0_11:
	and.b32  	%r215, %r23, 4;
	setp.eq.s32 	%p9, %r215, 0;
	@%p9 bra 	$L__BB0_13;
	ld.global.u8 	%rs29, [%rd31+1];
	mul.wide.u16 	%r216, %rs29, 256;
	ld.global.u8 	%r217, [%rd31];
	add.s32 	%r218, %r271, %r217;
	add.s32 	%r219, %r218, %r216;
	ld.global.u8 	%r220, [%rd31+3];
	ld.global.u8 	%rs30, [%rd31+2];
	shl.b32 	%r221, %r220, 19;
	mul.wide.u16 	%r222, %rs30, 2048;
	or.b32  	%r223, %r221, %r222;
	shl.b32 	%r224, %r219, 16;
	xor.b32  	%r225, %r224, %r223;
	xor.b32  	%r226, %r225, %r219;
	add.s64 	%rd31, %rd31, 4;
	shr.u32 	%r227, %r226, 11;
	add.s32 	%r271, %r227, %r226;
$L__BB0_13:
	and.b32  	%r228, %r23, 3;
	setp.gt.s32 	%p10, %r228, 1;
	@%p10 bra 	$L__BB0_16;
	setp.eq.s32 	%p12, %r228, 0;
	@%p12 bra 	$L__BB0_19;
	ld.global.s8 	%r246, [%rd31];
	add.s32 	%r247, %r271, %r246;
	shl.b32 	%r248, %r247, 10;
	xor.b32  	%r249, %r248, %r247;
	shr.u32 	%r250, %r249, 1;
	add.s32 	%r271, %r250, %r249;
	bra.uni 	$L__BB0_19;
$L__BB0_16:
	setp.eq.s32 	%p11, %r228, 2;
	@%p11 bra 	$L__BB0_18;
	ld.global.u8 	%rs31, [%rd31+1];
	mul.wide.u16 	%r229, %rs31, 256;
	ld.global.u8 	%r230, [%rd31];
	add.s32 	%r231, %r271, %r230;
	add.s32 	%r232, %r231, %r229;
	shl.b32 	%r233, %r232, 16;
	ld.global.s8 	%r234, [%rd31+2];
	shl.b32 	%r235, %r234, 18;
	xor.b32  	%r236, %r235, %r233;
	xor.b32  	%r237, %r236, %r232;
	shr.u32 	%r238, %r237, 11;
	add.s32 	%r271, %r238, %r237;
	bra.uni 	$L__BB0_19;
$L__BB0_18:
	ld.global.u8 	%rs32, [%rd31+1];
	mul.wide.u16 	%r239, %rs32, 256;
	ld.global.u8 	%r240, [%rd31];
	add.s32 	%r241, %r271, %r240;
	add.s32 	%r242, %r241, %r239;
	shl.b32 	%r243, %r242, 11;
	xor.b32  	%r244, %r243, %r242;
	shr.u32 	%r245, %r244, 17;
	add.s32 	%r271, %r245, %r244;
$L__BB0_19:
	shl.b32 	%r251, %r271, 3;
	xor.b32  	%r252, %r251, %r271;
	shr.u32 	%r253, %r252, 5;
	add.s32 	%r254, %r253, %r252;
	shl.b32 	%r255, %r254, 4;
	xor.b32  	%r256, %r255, %r254;
	shr.u32 	%r257, %r256, 17;
	add.s32 	%r258, %r257, %r256;
	shl.b32 	%r259, %r258, 25;
	xor.b32  	%r260, %r259, %r258;
	shr.u32 	%r261, %r260, 6;
	add.s32 	%r262, %r261, %r260;
	cvta.to.global.u64 	%rd21, %rd15;
	mul.wide.s32 	%rd22, %r1, 4;
	add.s64 	%rd23, %rd21, %rd22;
	st.global.u32 	[%rd23], %r262;
$L__BB0_20:
	ret;

}


// ===== COMPILED SASS (sm_100) =====

	.target	sm_100

	.elftype	@"ET_EXEC"


//--------------------- .note.nv.tkinfo           --------------------------
	.section	.note.nv.tkinfo,"",@"SHT_NOTE"
	.sectionflags	@"SHF_NOTE_NV_TKINFO"
	.tkinfo
        /*0018*/ 	.word	0x00000002
        /*0030*/ 	.string	""
        /*0030*/ 	.string	"ptxas"
        /*0030*/ 	.string	"Cuda compilation tools, release 13.0, V13.0.88"
        /*0030*/ 	.string	"Build cuda_13.0.r13.0/compiler.36424714_0"
        /*0030*/ 	.string	"-arch sm_100 -m 64 "



//--------------------- .note.nv.cuinfo           --------------------------
	.section	.note.nv.cuinfo,"",@"SHT_NOTE"
	.sectionflags	@"SHF_NOTE_NV_CUINFO"
        /*0018*/ 	.short	0x0002
        /*001a*/ 	.short	0x0064
        /*001c*/ 	.short	0x0082
	.zero		2


//--------------------- .nv.info                  --------------------------
	.section	.nv.info,"",@"SHT_CUDA_INFO"
	.align	4


	//----- nvinfo : EIATTR_REGCOUNT
	.align		4
        /*0000*/ 	.byte	0x04, 0x2f
        /*0002*/ 	.short	(.L_1 - .L_0)
	.align		4
.L_0:
        /*0004*/ 	.word	index@(_Z18gpu_fast_page_hashPcPjii)
        /*0008*/ 	.word	0x0000001e


	//----- nvinfo : EIATTR_FRAME_SIZE
	.align		4
.L_1:
        /*000c*/ 	.byte	0x04, 0x11
        /*000e*/ 	.short	(.L_3 - .L_2)
	.align		4
.L_2:
        /*0010*/ 	.word	index@(_Z18gpu_fast_page_hashPcPjii)
        /*0014*/ 	.word	0x00000000


	//----- nvinfo : EIATTR_MIN_STACK_SIZE
	.align		4
.L_3:
        /*0018*/ 	.byte	0x04, 0x12
        /*001a*/ 	.short	(.L_5 - .L_4)
	.align		4
.L_4:
        /*001c*/ 	.word	index@(_Z18gpu_fast_page_hashPcPjii)
        /*0020*/ 	.word	0x00000000
.L_5:


//--------------------- .nv.compat                --------------------------
	.section	.nv.compat,"",@"SHT_CUDA_COMPAT_INFO"
	.align	4
        /*0000*/ 	.byte	0x02, 0x09, 0x00, 0x00, 0x02, 0x02, 0x01, 0x00, 0x02, 0x05, 0x05, 0x00, 0x03, 0x07, 0x01, 0x01
        /*0010*/ 	.byte	0x02, 0x03, 0x00, 0x00, 0x02, 0x06, 0x01, 0x00, 0x04, 0x0b, 0x08, 0x00, 0x09, 0x00, 0x00, 0x00
        /*0020*/ 	.byte	0x00, 0x00, 0x00, 0x00


//--------------------- .nv.info._Z18gpu_fast_page_hashPcPjii --------------------------
	.section	.nv.info._Z18gpu_fast_page_hashPcPjii,"",@"SHT_CUDA_INFO"
	.sectionflags	@""
	.align	4


	//----- nvinfo : EIATTR_CUDA_API_VERSION
	.align		4
        /*0000*/ 	.byte	0x04, 0x37
        /*0002*/ 	.short	(.L_7 - .L_6)
.L_6:
        /*0004*/ 	.word	0x00000082


	//----- nvinfo : EIATTR_KPARAM_INFO
	.align		4
.L_7:
        /*0008*/ 	.byte	0x04, 0x17
        /*000a*/ 	.short	(.L_9 - .L_8)
.L_8:
        /*000c*/ 	.word	0x00000000
        /*0010*/ 	.short	0x0003
        /*0012*/ 	.short	0x0014
        /*0014*/ 	.byte	0x00, 0xf0, 0x11, 0x00


	//----- nvinfo : EIATTR_KPARAM_INFO
	.align		4
.L_9:
        /*0018*/ 	.byte	0x04, 0x17
        /*001a*/ 	.short	(.L_11 - .L_10)
.L_10:
        /*001c*/ 	.word	0x00000000
        /*0020*/ 	.short	0x0002
        /*0022*/ 	.short	0x0010
        /*0024*/ 	.byte	0x00, 0xf0, 0x11, 0x00


	//----- nvinfo : EIATTR_KPARAM_INFO
	.align		4
.L_11:
        /*0028*/ 	.byte	0x04, 0x17
        /*002a*/ 	.short	(.L_13 - .L_12)
.L_12:
        /*002c*/ 	.word	0x00000000
        /*0030*/ 	.short	0x0001
        /*0032*/ 	.short	0x0008
        /*0034*/ 	.byte	0x00, 0xf5, 0x21, 0x00


	//----- nvinfo : EIATTR_KPARAM_INFO
	.align		4
.L_13:
        /*0038*/ 	.byte	0x04, 0x17
        /*003a*/ 	.short	(.L_15 - .L_14)
.L_14:
        /*003c*/ 	.word	0x00000000
        /*0040*/ 	.short	0x0000
        /*0042*/ 	.short	0x0000
        /*0044*/ 	.byte	0x00, 0xf5, 0x21, 0x00


	//----- nvinfo : EIATTR_SPARSE_MMA_MASK
	.align		4
.L_15:
        /*0048*/ 	.byte	0x03, 0x50
        /*004a*/ 	.short	0x0000


	//----- nvinfo : EIATTR_MAXREG_COUNT
	.align		4
        /*004c*/ 	.byte	0x03, 0x1b
        /*004e*/ 	.short	0x00ff


	//----- nvinfo : EIATTR_MERCURY_ISA_VERSION
	.align		4
        /*0050*/ 	.byte	0x03, 0x5f
        /*0052*/ 	.short	0x0101


	//----- nvinfo : EIATTR_VRC_CTA_INIT_COUNT
	.align		4
        /*0054*/ 	.byte	0x02, 0x4a
	.zero		1
	.zero		1


	//----- nvinfo : EIATTR_EXIT_INSTR_OFFSETS
	.align		4
        /*0058*/ 	.byte	0x04, 0x1c
        /*005a*/ 	.short	(.L_17 - .L_16)


	//   ....[0]....
.L_16:
        /*005c*/ 	.word	0x00000070


	//   ....[1]....
        /*0060*/ 	.word	0x00000fd0


	//----- nvinfo : EIATTR_CBANK_PARAM_SIZE
	.align		4
.L_17:
        /*0064*/ 	.byte	0x03, 0x19
        /*0066*/ 	.short	0x0018


	//----- nvinfo : EIATTR_PARAM_CBANK
	.align		4
        /*0068*/ 	.byte	0x04, 0x0a
        /*006a*/ 	.short	(.L_19 - .L_18)
	.align		4
.L_18:
        /*006c*/ 	.word	index@(.nv.constant0._Z18gpu_fast_page_hashPcPjii)
        /*0070*/ 	.short	0x0380
        /*0072*/ 	.short	0x0018


	//----- nvinfo : EIATTR_SW_WAR
	.align		4
.L_19:
        /*0074*/ 	.byte	0x04, 0x36
        /*0076*/ 	.short	(.L_21 - .L_20)
.L_20:
        /*0078*/ 	.word	0x00000008
.L_21:


//--------------------- .nv.callgraph             --------------------------
	.section	.nv.callgraph,"",@"SHT_CUDA_CALLGRAPH"
	.align	4
	.sectionentsize	8
	.align		4
        /*0000*/ 	.word	0x00000000
	.align		4
        /*0004*/ 	.word	0xffffffff
	.align		4
        /*0008*/ 	.word	0x00000000
	.align		4
        /*000c*/ 	.word	0xfffffffe
	.align		4
        /*0010*/ 	.word	0x00000000
	.align		4
        /*0014*/ 	.word	0xfffffffd
	.align		4
        /*0018*/ 	.word	0x00000000
	.align		4
        /*001c*/ 	.word	0xfffffffc


//--------------------- .text._Z18gpu_fast_page_hashPcPjii --------------------------
	.section	.text._Z18gpu_fast_page_hashPcPjii,"ax",@progbits
	.align	128
        .global         _Z18gpu_fast_page_hashPcPjii
        .type           _Z18gpu_fast_page_hashPcPjii,@function
        .size           _Z18gpu_fast_page_hashPcPjii,(.L_x_8 - _Z18gpu_fast_page_hashPcPjii)
        .other          _Z18gpu_fast_page_hashPcPjii,@"STO_CUDA_ENTRY STV_DEFAULT"
_Z18gpu_fast_page_hashPcPjii:
.text._Z18gpu_fast_page_hashPcPjii:
[----:B------:R-:W-:Y:S01]  /*0000*/  LDC R1, c[0x0][0x37c] ;  /* 0x0000df00ff017b82 */ /* 0x000fe20000000800 */
[----:B------:R-:W0:Y:S07]  /*0010*/  S2R R3, SR_TID.X ;  /* 0x0000000000037919 */ /* 0x000e2e0000002100 */
[----:B------:R-:W0:Y:S01]  /*0020*/  S2UR UR4, SR_CTAID.X ;  /* 0x00000000000479c3 */ /* 0x000e220000002500 */
[----:B------:R-:W1:Y:S07]  /*0030*/  LDCU UR5, c[0x0][0x394] ;  /* 0x00007280ff0577ac */ /* 0x000e6e0008000800 */
[----:B------:R-:W0:Y:S02]  /*0040*/  LDC R0, c[0x0][0x360] ;  /* 0x0000d800ff007b82 */ /* 0x000e240000000800 */
[----:B0-----:R-:W-:-:S05]  /*0050*/  IMAD R0, R0, UR4, R3 ;  /* 0x0000000400007c24 */ /* 0x001fca000f8e0203 */
[----:B-1----:R-:W-:-:S13]  /*0060*/  ISETP.GE.AND P0, PT, R0, UR5, PT ;  /* 0x0000000500007c0c */ /* 0x002fda000bf06270 */
[----:B------:R-:W-:Y:S05]  /*0070*/  @P0 EXIT ;  /* 0x000000000000094d */ /* 0x000fea0003800000 */
[----:B------:R-:W0:Y:S01]  /*0080*/  LDC R5, c[0x0][0x390] ;  /* 0x0000e400ff057b82 */ /* 0x000e220000000800 */
[----:B------:R-:W1:Y:S01]  /*0090*/  LDCU.64 UR6, c[0x0][0x380] ;  /* 0x00007000ff0677ac */ /* 0x000e620008000a00 */
[----:B------:R-:W2:Y:S01]  /*00a0*/  LDCU UR8, c[0x0][0x390] ;  /* 0x00007200ff0877ac */ /* 0x000ea20008000800 */
[----:B------:R-:W3:Y:S01]  /*00b0*/  LDCU.64 UR4, c[0x0][0x358] ;  /* 0x00006b00ff0477ac */ /* 0x000ee20008000a00 */
[----:B--2---:R-:W-:Y:S01]  /*00c0*/  IMAD.U32 R11, RZ, RZ, UR8 ;  /* 0x00000008ff0b7e24 */ /* 0x004fe2000f8e00ff */
[----:B0-----:R-:W-:Y:S01]  /*00d0*/  ISETP.GE.U32.AND P0, PT, R5, 0x4, PT ;  /* 0x000000040500780c */ /* 0x001fe20003f06070 */
[----:B------:R-:W-:-:S05]  /*00e0*/  IMAD R3, R0, R5, RZ ;  /* 0x0000000500037224 */ /* 0x000fca00078e02ff */
[----:B-1----:R-:W-:-:S04]  /*00f0*/  IADD3 R2, P1, PT, R3, UR6, RZ ;  /* 0x0000000603027c10 */ /* 0x002fc8000ff3e0ff */
[----:B------:R-:W-:-:S03]  /*0100*/  LEA.HI.X.SX32 R3, R3, UR7, 0x1, P1 ;  /* 0x0000000703037c11 */ /* 0x000fc600088f0eff */
[----:B---3--:R-:W-:Y:S06]  /*0110*/  @!P0 BRA `(.L_x_0) ;  /* 0x0000000c00148947 */ /* 0x008fec0003800000 */
[----:B------:R-:W-:Y:S01]  /*0120*/  SHF.R.U32.HI R6, RZ, 0x2, R5 ;  /* 0x00000002ff067819 */ /* 0x000fe20000011605 */
[----:B------:R-:W-:-:S03]  /*0130*/  IMAD.U32 R11, RZ, RZ, UR8 ;  /* 0x00000008ff0b7e24 */ /* 0x000fc6000f8e00ff */
[C---:B------:R-:W-:Y:S01]  /*0140*/  LOP3.LUT R23, R6.reuse, 0x7, RZ, 0xc0, !PT ;  /* 0x0000000706177812 */ /* 0x040fe200078ec0ff */
[----:B------:R-:W-:-:S03]  /*0150*/  VIADD R4, R6, 0xffffffff ;  /* 0xffffffff06047836 */ /* 0x000fc60000000000 */
[----:B------:R-:W-:Y:S02]  /*0160*/  ISETP.NE.AND P0, PT, R23, RZ, PT ;  /* 0x000000ff1700720c */ /* 0x000fe40003f05270 */
[----:B------:R-:W-:-:S13]  /*0170*/  ISETP.GE.U32.AND P1, PT, R4, 0x7, PT ;  /* 0x000000070400780c */ /* 0x000fda0003f26070 */
[----:B------:R-:W-:Y:S05]  /*0180*/  @!P1 BRA `(.L_x_1) ;  /* 0x0000000400809947 */ /* 0x000fea0003800000 */
[----:B------:R-:W-:Y:S01]  /*0190*/  LOP3.LUT R7, R6, 0x3ffffff8, RZ, 0xc0, !PT ;  /* 0x3ffffff806077812 */ /* 0x000fe200078ec0ff */
[----:B------:R-:W-:-:S03]  /*01a0*/  IMAD.U32 R11, RZ, RZ, UR8 ;  /* 0x00000008ff0b7e24 */ /* 0x000fc6000f8e00ff */
[----:B------:R-:W-:-:S07]  /*01b0*/  IADD3 R7, PT, PT, -R7, RZ, RZ ;  /* 0x000000ff07077210 */ /* 0x000fce0007ffe1ff */
.L_x_2:
[----:B------:R-:W2:Y:S04]  /*01c0*/  LDG.E.U8 R24, desc[UR4][R2.64] ;  /* 0x0000000402187981 */ /* 0x000ea8000c1e1100 */
[----:B------:R-:W3:Y:S04]  /*01d0*/  LDG.E.U8 R13, desc[UR4][R2.64+0x3] ;  /* 0x00000304020d7981 */ /* 0x000ee8000c1e1100 */
[----:B------:R-:W3:Y:S04]  /*01e0*/  LDG.E.U8 R26, desc[UR4][R2.64+0x2] ;  /* 0x00000204021a7981 */ /* 0x000ee8000c1e1100 */
[----:B------:R-:W4:Y:S04]  /*01f0*/  LDG.E.U8 R12, desc[UR4][R2.64+0x1] ;  /* 0x00000104020c7981 */ /* 0x000f28000c1e1100 */
[----:B------:R-:W5:Y:S04]  /*0200*/  LDG.E.U8 R14, desc[UR4][R2.64+0x4] ;  /* 0x00000404020e7981 */ /* 0x000f68000c1e1100 */
        /* <DEDUP_REMOVED lines=10> */
[----:B------:R-:W5:Y:S01]  /*02b0*/  LDG.E.U8 R4, desc[UR4][R2.64+0xd] ;  /* 0x00000d0402047981 */ /* 0x000f62000c1e1100 */
[----:B--2---:R-:W-:-:S02]  /*02c0*/  IMAD.IADD R11, R24, 0x1, R11 ;  /* 0x00000001180b7824 */ /* 0x004fc400078e020b */
[----:B---3--:R-:W-:Y:S02]  /*02d0*/  IMAD R13, R13, 0x100, R26 ;  /* 0x000001000d0d7824 */ /* 0x008fe400078e021a */
[----:B----4-:R-:W-:Y:S02]  /*02e0*/  IMAD R12, R12, 0x100, R11 ;  /* 0x000001000c0c7824 */ /* 0x010fe400078e020b */
[----:B------:R-:W-:Y:S01]  /*02f0*/  IMAD.SHL.U32 R13, R13, 0x800, RZ ;  /* 0x000008000d0d7824 */ /* 0x000fe200078e00ff */
[----:B------:R-:W2:Y:S02]  /*0300*/  LDG.E.U8 R11, desc[UR4][R2.64+0x10] ;  /* 0x00001004020b7981 */ /* 0x000ea4000c1e1100 */
[----:B------:R-:W-:-:S04]  /*0310*/  SHF.L.U32 R15, R12, 0x10, RZ ;  /* 0x000000100c0f7819 */ /* 0x000fc800000006ff */
[----:B------:R-:W-:Y:S02]  /*0320*/  LOP3.LUT R24, R12, R15, R13, 0x96, !PT ;  /* 0x0000000f0c187212 */ /* 0x000fe400078e960d */
[----:B------:R-:W3:Y:S02]  /*0330*/  LDG.E.U8 R15, desc[UR4][R2.64+0x13] ;  /* 0x00001304020f7981 */ /* 0x000ee4000c1e1100 */
[----:B------:R-:W-:Y:S02]  /*0340*/  LEA.HI R25, R24, R24, RZ, 0x15 ;  /* 0x0000001818197211 */ /* 0x000fe400078fa8ff */
[----:B------:R-:W3:Y:S04]  /*0350*/  LDG.E.U8 R12, desc[UR4][R2.64+0x12] ;  /* 0x00001204020c7981 */ /* 0x000ee8000c1e1100 */
[----:B------:R-:W4:Y:S01]  /*0360*/  LDG.E.U8 R13, desc[UR4][R2.64+0x11] ;  /* 0x00001104020d7981 */ /* 0x000f22000c1e1100 */
[----:B-----5:R-:W-:-:S02]  /*0370*/  IMAD.IADD R25, R25, 0x1, R14 ;  /* 0x0000000119197824 */ /* 0x020fc400078e020e */
[----:B------:R-:W-:Y:S02]  /*0380*/  IMAD R14, R16, 0x100, R17 ;  /* 0x00000100100e7824 */ /* 0x000fe400078e0211 */
[----:B------:R-:W-:Y:S01]  /*0390*/  IMAD R25, R18, 0x100, R25 ;  /* 0x0000010012197824 */ /* 0x000fe200078e0219 */
[----:B------:R-:W5:Y:S01]  /*03a0*/  LDG.E.U8 R17, desc[UR4][R2.64+0x17] ;  /* 0x0000170402117981 */ /* 0x000f62000c1e1100 */
[----:B------:R-:W-:-:S03]  /*03b0*/  IMAD.SHL.U32 R14, R14, 0x800, RZ ;  /* 0x000008000e0e7824 */ /* 0x000fc600078e00ff */
[C---:B------:R-:W-:Y:S01]  /*03c0*/  SHF.L.U32 R16, R25.reuse, 0x10, RZ ;  /* 0x0000001019107819 */ /* 0x040fe200000006ff */
[----:B------:R-:W5:Y:S03]  /*03d0*/  LDG.E.U8 R18, desc[UR4][R2.64+0x14] ;  /* 0x0000140402127981 */ /* 0x000f66000c1e1100 */
[----:B------:R-:W-:Y:S02]  /*03e0*/  LOP3.LUT R25, R25, R16, R14, 0x96, !PT ;  /* 0x0000001019197212 */ /* 0x000fe400078e960e */
[----:B------:R-:W5:Y:S04]  /*03f0*/  LDG.E.U8 R14, desc[UR4][R2.64+0x16] ;  /* 0x00001604020e7981 */ /* 0x000f68000c1e1100 */
[----:B------:R-:W5:Y:S01]  /*0400*/  LDG.E.U8 R16, desc[UR4][R2.64+0x15] ;  /* 0x0000150402107981 */ /* 0x000f62000c1e1100 */
[----:B------:R-:W-:-:S05]  /*0410*/  LEA.HI R24, R25, R25, RZ, 0x15 ;  /* 0x0000001919187211 */ /* 0x000fca00078fa8ff */
[----:B------:R-:W-:-:S04]  /*0420*/  IMAD.IADD R21, R24, 0x1, R21 ;  /* 0x0000000118157824 */ /* 0x000fc800078e0215 */
[----:B------:R-:W-:Y:S02]  /*0430*/  IMAD R24, R22, 0x100, R21 ;  /* 0x0000010016187824 */ /* 0x000fe400078e0215 */
[----:B------:R-:W5:Y:S01]  /*0440*/  LDG.E.U8 R21, desc[UR4][R2.64+0x18] ;  /* 0x0000180402157981 */ /* 0x000f62000c1e1100 */
[----:B------:R-:W-:-:S03]  /*0450*/  IMAD R25, R19, 0x100, R20 ;  /* 0x0000010013197824 */ /* 0x000fc600078e0214 */
[----:B------:R-:W5:Y:S01]  /*0460*/  LDG.E.U8 R22, desc[UR4][R2.64+0x1b] ;  /* 0x00001b0402167981 */ /* 0x000f62000c1e1100 */
[----:B------:R-:W-:-:S03]  /*0470*/  IMAD.SHL.U32 R25, R25, 0x800, RZ ;  /* 0x0000080019197824 */ /* 0x000fc600078e00ff */
[----:B------:R-:W5:Y:S04]  /*0480*/  LDG.E.U8 R19, desc[UR4][R2.64+0x1a] ;  /* 0x00001a0402137981 */ /* 0x000f68000c1e1100 */
[----:B------:R-:W5:Y:S01]  /*0490*/  LDG.E.U8 R20, desc[UR4][R2.64+0x19] ;  /* 0x0000190402147981 */ /* 0x000f62000c1e1100 */
[----:B------:R-:W-:-:S04]  /*04a0*/  SHF.L.U32 R26, R24, 0x10, RZ ;  /* 0x00000010181a7819 */ /* 0x000fc800000006ff */
[----:B------:R-:W-:-:S04]  /*04b0*/  LOP3.LUT R25, R24, R26, R25, 0x96, !PT ;  /* 0x0000001a18197212 */ /* 0x000fc800078e9619 */
[----:B------:R-:W-:Y:S01]  /*04c0*/  LEA.HI R25, R25, R25, RZ, 0x15 ;  /* 0x0000001919197211 */ /* 0x000fe200078fa8ff */
[----:B------:R-:W-:Y:S02]  /*04d0*/  IMAD R24, R8, 0x100, R9 ;  /* 0x0000010008187824 */ /* 0x000fe400078e0209 */
[----:B------:R-:W5:Y:S02]  /*04e0*/  LDG.E.U8 R8, desc[UR4][R2.64+0x1e] ;  /* 0x00001e0402087981 */ /* 0x000f64000c1e1100 */
[----:B------:R-:W-:Y:S02]  /*04f0*/  IMAD.IADD R27, R25, 0x1, R10 ;  /* 0x00000001191b7824 */ /* 0x000fe400078e020a */
[----:B------:R-:W5:Y:S04]  /*0500*/  LDG.E.U8 R10, desc[UR4][R2.64+0x1c] ;  /* 0x00001c04020a7981 */ /* 0x000f68000c1e1100 */
[----:B------:R-:W5:Y:S04]  /*0510*/  LDG.E.U8 R25, desc[UR4][R2.64+0x1f] ;  /* 0x00001f0402197981 */ /* 0x000f68000c1e1100 */
[----:B------:R0:W5:Y:S01]  /*0520*/  LDG.E.U8 R9, desc[UR4][R2.64+0x1d] ;  /* 0x00001d0402097981 */ /* 0x000162000c1e1100 */
[----:B------:R-:W-:-:S02]  /*0530*/  IMAD R4, R4, 0x100, R27 ;  /* 0x0000010004047824 */ /* 0x000fc400078e021b */
[----:B------:R-:W-:-:S03]  /*0540*/  IMAD.SHL.U32 R27, R24, 0x800, RZ ;  /* 0x00000800181b7824 */ /* 0x000fc600078e00ff */
[----:B------:R-:W-:-:S04]  /*0550*/  SHF.L.U32 R24, R4, 0x10, RZ ;  /* 0x0000001004187819 */ /* 0x000fc800000006ff */
[----:B------:R-:W-:-:S04]  /*0560*/  LOP3.LUT R24, R4, R24, R27, 0x96, !PT ;  /* 0x0000001804187212 */ /* 0x000fc800078e961b */
[----:B------:R-:W-:Y:S01]  /*0570*/  LEA.HI R24, R24, R24, RZ, 0x15 ;  /* 0x0000001818187211 */ /* 0x000fe200078fa8ff */
[----:B------:R-:W-:-:S05]  /*0580*/  VIADD R7, R7, 0x8 ;  /* 0x0000000807077836 */ /* 0x000fca0000000000 */
[----:B------:R-:W-:Y:S02]  /*0590*/  ISETP.NE.AND P1, PT, R7, RZ, PT ;  /* 0x000000ff0700720c */ /* 0x000fe40003f25270 */
[----:B0-----:R-:W-:-:S05]  /*05a0*/  IADD3 R2, P2, PT, R2, 0x20, RZ ;  /* 0x0000002002027810 */ /* 0x001fca0007f5e0ff */
[----:B------:R-:W-:Y:S02]  /*05b0*/  IMAD.X R3, RZ, RZ, R3, P2 ;  /* 0x000000ffff037224 */ /* 0x000fe400010e0603 */
[----:B--2---:R-:W-:Y:S02]  /*05c0*/  IMAD.IADD R24, R24, 0x1, R11 ;  /* 0x0000000118187824 */ /* 0x004fe400078e020b */
[----:B---3--:R-:W-:Y:S02]  /*05d0*/  IMAD R4, R15, 0x100, R12 ;  /* 0x000001000f047824 */ /* 0x008fe400078e020c */
[----:B----4-:R-:W-:Y:S02]  /*05e0*/  IMAD R13, R13, 0x100, R24 ;  /* 0x000001000d0d7824 */ /* 0x010fe400078e0218 */
[----:B------:R-:W-:-:S03]  /*05f0*/  IMAD.SHL.U32 R4, R4, 0x800, RZ ;  /* 0x0000080004047824 */ /* 0x000fc600078e00ff */
[----:B------:R-:W-:-:S04]  /*0600*/  SHF.L.U32 R11, R13, 0x10, RZ ;  /* 0x000000100d0b7819 */ /* 0x000fc800000006ff */
[----:B------:R-:W-:-:S04]  /*0610*/  LOP3.LUT R4, R13, R11, R4, 0x96, !PT ;  /* 0x0000000b0d047212 */ /* 0x000fc800078e9604 */
[----:B------:R-:W-:-:S05]  /*0620*/  LEA.HI R11, R4, R4, RZ, 0x15 ;  /* 0x00000004040b7211 */ /* 0x000fca00078fa8ff */
[----:B-----5:R-:W-:Y:S02]  /*0630*/  IMAD.IADD R11, R11, 0x1, R18 ;  /* 0x000000010b0b7824 */ /* 0x020fe400078e0212 */
[----:B------:R-:W-:Y:S02]  /*0640*/  IMAD R4, R17, 0x100, R14 ;  /* 0x0000010011047824 */ /* 0x000fe400078e020e */
[----:B------:R-:W-:Y:S02]  /*0650*/  IMAD R11, R16, 0x100, R11 ;  /* 0x00000100100b7824 */ /* 0x000fe400078e020b */
[----:B------:R-:W-:-:S03]  /*0660*/  IMAD.SHL.U32 R4, R4, 0x800, RZ ;  /* 0x0000080004047824 */ /* 0x000fc600078e00ff */
[----:B------:R-:W-:-:S04]  /*0670*/  SHF.L.U32 R12, R11, 0x10, RZ ;  /* 0x000000100b0c7819 */ /* 0x000fc800000006ff */
[----:B------:R-:W-:-:S04]  /*0680*/  LOP3.LUT R4, R11, R12, R4, 0x96, !PT ;  /* 0x0000000c0b047212 */ /* 0x000fc800078e9604 */
[----:B------:R-:W-:-:S05]  /*0690*/  LEA.HI R4, R4, R4, RZ, 0x15 ;  /* 0x0000000404047211 */ /* 0x000fca00078fa8ff */
[----:B------:R-:W-:Y:S02]  /*06a0*/  IMAD.IADD R21, R4, 0x1, R21 ;  /* 0x0000000104157824 */ /* 0x000fe400078e0215 */
        /* <DEDUP_REMOVED lines=8> */
[----:B------:R-:W-:-:S03]  /*0730*/  IMAD R9, R9, 0x100, R10 ;  /* 0x0000010009097824 */ /* 0x000fc600078e020a */
[----:B------:R-:W-:Y:S01]  /*0740*/  SHF.L.U32 R4, R4, 0xb, RZ ;  /* 0x0000000b04047819 */ /* 0x000fe200000006ff */
[----:B------:R-:W-:-:S05]  /*0750*/  IMAD.U32 R8, R9, 0x10000, RZ ;  /* 0x0001000009087824 */ /* 0x000fca00078e00ff */
[----:B------:R-:W-:-:S04]  /*0760*/  LOP3.LUT R4, R9, R8, R4, 0x96, !PT ;  /* 0x0000000809047212 */ /* 0x000fc800078e9604 */
[----:B------:R-:W-:Y:S01]  /*0770*/  LEA.HI R11, R4, R4, RZ, 0x15 ;  /* 0x00000004040b7211 */ /* 0x000fe200078fa8ff */
[----:B------:R-:W-:Y:S06]  /*0780*/  @P1 BRA `(.L_x_2) ;  /* 0xfffffff8008c1947 */ /* 0x000fec000383ffff */
.L_x_1:
[----:B------:R-:W-:Y:S05]  /*0790*/  @!P0 BRA `(.L_x_0) ;  /* 0x0000000400748947 */ /* 0x000fea0003800000 */
[----:B------:R-:W-:Y:S02]  /*07a0*/  ISETP.GE.U32.AND P0, PT, R23, 0x4, PT ;  /* 0x000000041700780c */ /* 0x000fe40003f06070 */
[----:B------:R-:W-:-:S11]  /*07b0*/  LOP3.LUT P1, R6, R6, 0x3, RZ, 0xc0, !PT ;  /* 0x0000000306067812 */ /* 0x000fd6000782c0ff */
[----:B------:R-:W-:Y:S05]  /*07c0*/  @!P0 BRA `(.L_x_3) ;  /* 0x0000000000b88947 */ /* 0x000fea0003800000 */
[----:B------:R-:W2:Y:S04]  /*07d0*/  LDG.E.U8 R20, desc[UR4][R2.64] ;  /* 0x0000000402147981 */ /* 0x000ea8000c1e1100 */
[----:B------:R-:W3:Y:S04]  /*07e0*/  LDG.E.U8 R17, desc[UR4][R2.64+0x1] ;  /* 0x0000010402117981 */ /* 0x000ee8000c1e1100 */
[----:B------:R-:W4:Y:S04]  /*07f0*/  LDG.E.U8 R19, desc[UR4][R2.64+0x3] ;  /* 0x0000030402137981 */ /* 0x000f28000c1e1100 */
        /* <DEDUP_REMOVED lines=12> */
[----:B------:R0:W5:Y:S02]  /*08c0*/  LDG.E.U8 R4, desc[UR4][R2.64+0xe] ;  /* 0x00000e0402047981 */ /* 0x000164000c1e1100 */
[----:B0-----:R-:W-:-:S05]  /*08d0*/  IADD3 R2, P0, PT, R2, 0x10, RZ ;  /* 0x0000001002027810 */ /* 0x001fca0007f1e0ff */
[----:B------:R-:W-:Y:S02]  /*08e0*/  IMAD.X R3, RZ, RZ, R3, P0 ;  /* 0x000000ffff037224 */ /* 0x000fe400000e0603 */
[----:B--2---:R-:W-:-:S05]  /*08f0*/  IMAD.IADD R20, R11, 0x1, R20 ;  /* 0x000000010b147824 */ /* 0x004fca00078e0214 */
[----:B---3--:R-:W-:Y:S01]  /*0900*/  LEA R17, R17, R20, 0x8 ;  /* 0x0000001411117211 */ /* 0x008fe200078e40ff */
[----:B----4-:R-:W-:-:S04]  /*0910*/  IMAD R19, R19, 0x100, R22 ;  /* 0x0000010013137824 */ /* 0x010fc800078e0216 */
[----:B------:R-:W-:Y:S02]  /*0920*/  IMAD.U32 R11, R17, 0x10000, RZ ;  /* 0x00010000110b7824 */ /* 0x000fe400078e00ff */
[----:B------:R-:W-:-:S05]  /*0930*/  IMAD.SHL.U32 R20, R19, 0x800, RZ ;  /* 0x0000080013147824 */ /* 0x000fca00078e00ff */
[----:B------:R-:W-:-:S04]  /*0940*/  LOP3.LUT R11, R17, R11, R20, 0x96, !PT ;  /* 0x0000000b110b7212 */ /* 0x000fc800078e9614 */
[----:B------:R-:W-:-:S05]  /*0950*/  LEA.HI R11, R11, R11, RZ, 0x15 ;  /* 0x0000000b0b0b7211 */ /* 0x000fca00078fa8ff */
[----:B-----5:R-:W-:Y:S02]  /*0960*/  IMAD.IADD R11, R11, 0x1, R24 ;  /* 0x000000010b0b7824 */ /* 0x020fe400078e0218 */
[----:B------:R-:W-:-:S03]  /*0970*/  IMAD R15, R18, 0x100, R15 ;  /* 0x00000100120f7824 */ /* 0x000fc600078e020f */
[----:B------:R-:W-:Y:S01]  /*0980*/  LEA R11, R16, R11, 0x8 ;  /* 0x0000000b100b7211 */ /* 0x000fe200078e40ff */
[----:B------:R-:W-:-:S04]  /*0990*/  IMAD.SHL.U32 R16, R15, 0x800, RZ ;  /* 0x000008000f107824 */ /* 0x000fc800078e00ff */
[----:B------:R-:W-:-:S05]  /*09a0*/  IMAD.U32 R15, R11, 0x10000, RZ ;  /* 0x000100000b0f7824 */ /* 0x000fca00078e00ff */
[----:B------:R-:W-:-:S04]  /*09b0*/  LOP3.LUT R15, R11, R15, R16, 0x96, !PT ;  /* 0x0000000f0b0f7212 */ /* 0x000fc800078e9610 */
[----:B------:R-:W-:-:S05]  /*09c0*/  LEA.HI R15, R15, R15, RZ, 0x15 ;  /* 0x0000000f0f0f7211 */ /* 0x000fca00078fa8ff */
[----:B------:R-:W-:Y:S02]  /*09d0*/  IMAD.IADD R15, R15, 0x1, R14 ;  /* 0x000000010f0f7824 */ /* 0x000fe400078e020e */
        /* <DEDUP_REMOVED lines=12> */
[----:B------:R-:W-:-:S07]  /*0aa0*/  LEA.HI R11, R4, R4, RZ, 0x15 ;  /* 0x00000004040b7211 */ /* 0x000fce00078fa8ff */
.L_x_3:
[----:B------:R-:W-:Y:S05]  /*0ab0*/  @!P1 BRA `(.L_x_0) ;  /* 0x0000000000ac9947 */ /* 0x000fea0003800000 */
[----:B------:R-:W-:Y:S02]  /*0ac0*/  ISETP.NE.AND P0, PT, R6, 0x1, PT ;  /* 0x000000010600780c */ /* 0x000fe40003f05270 */
[----:B------:R-:W-:-:S11]  /*0ad0*/  LOP3.LUT P1, RZ, R5, 0x4, RZ, 0xc0, !PT ;  /* 0x0000000405ff7812 */ /* 0x000fd6000782c0ff */
[----:B------:R-:W-:Y:S05]  /*0ae0*/  @!P0 BRA `(.L_x_4) ;  /* 0x0000000000608947 */ /* 0x000fea0003800000 */
[----:B------:R-:W2:Y:S04]  /*0af0*/  LDG.E.U8 R6, desc[UR4][R2.64] ;  /* 0x0000000402067981 */ /* 0x000ea8000c1e1100 */
[----:B------:R-:W3:Y:S04]  /*0b00*/  LDG.E.U8 R7, desc[UR4][R2.64+0x3] ;  /* 0x0000030402077981 */ /* 0x000ee8000c1e1100 */
[----:B------:R-:W3:Y:S04]  /*0b10*/  LDG.E.U8 R8, desc[UR4][R2.64+0x2] ;  /* 0x0000020402087981 */ /* 0x000ee8000c1e1100 */
[----:B------:R-:W4:Y:S04]  /*0b20*/  LDG.E.U8 R4, desc[UR4][R2.64+0x1] ;  /* 0x0000010402047981 */ /* 0x000f28000c1e1100 */
[----:B------:R-:W5:Y:S04]  /*0b30*/  LDG.E.U8 R13, desc[UR4][R2.64+0x4] ;  /* 0x00000404020d7981 */ /* 0x000f68000c1e1100 */
[----:B------:R-:W5:Y:S04]  /*0b40*/  LDG.E.U8 R10, desc[UR4][R2.64+0x7] ;  /* 0x00000704020a7981 */ /* 0x000f68000c1e1100 */
[----:B------:R-:W5:Y:S04]  /*0b50*/  LDG.E.U8 R15, desc[UR4][R2.64+0x6] ;  /* 0x00000604020f7981 */ /* 0x000f68000c1e1100 */
[----:B------:R0:W5:Y:S02]  /*0b60*/  LDG.E.U8 R9, desc[UR4][R2.64+0x5] ;  /* 0x0000050402097981 */ /* 0x000164000c1e1100 */
[----:B0-----:R-:W-:-:S05]  /*0b70*/  IADD3 R2, P0, PT, R2, 0x8, RZ ;  /* 0x0000000802027810 */ /* 0x001fca0007f1e0ff */
[----:B------:R-:W-:Y:S02]  /*0b80*/  IMAD.X R3, RZ, RZ, R3, P0 ;  /* 0x000000ffff037224 */ /* 0x000fe400000e0603 */
[----:B--2---:R-:W-:Y:S01]  /*0b90*/  IMAD.IADD R11, R11, 0x1, R6 ;  /* 0x000000010b0b7824 */ /* 0x004fe200078e0206 */
[----:B---3--:R-:W-:-:S03]  /*0ba0*/  LEA R7, R7, R8, 0x8 ;  /* 0x0000000807077211 */ /* 0x008fc600078e40ff */
[----:B----4-:R-:W-:Y:S02]  /*0bb0*/  IMAD R4, R4, 0x100, R11 ;  /* 0x0000010004047824 */ /* 0x010fe400078e020b */
[----:B------:R-:W-:Y:S02]  /*0bc0*/  IMAD.SHL.U32 R7, R7, 0x800, RZ ;  /* 0x0000080007077824 */ /* 0x000fe400078e00ff */
[----:B------:R-:W-:-:S05]  /*0bd0*/  IMAD.U32 R6, R4, 0x10000, RZ ;  /* 0x0001000004067824 */ /* 0x000fca00078e00ff */
[----:B------:R-:W-:Y:S02]  /*0be0*/  LOP3.LUT R6, R4, R6, R7, 0x96, !PT ;  /* 0x0000000604067212 */ /* 0x000fe400078e9607 */
[----:B-----5:R-:W-:Y:S02]  /*0bf0*/  LEA R10, R10, R15, 0x8 ;  /* 0x0000000f0a0a7211 */ /* 0x020fe400078e40ff */
[----:B------:R-:W-:-:S03]  /*0c00*/  LEA.HI R6, R6, R6, RZ, 0x15 ;  /* 0x0000000606067211 */ /* 0x000fc600078fa8ff */
[----:B------:R-:W-:Y:S02]  /*0c10*/  IMAD.SHL.U32 R7, R10, 0x800, RZ ;  /* 0x000008000a077824 */ /* 0x000fe400078e00ff */
[----:B------:R-:W-:-:S04]  /*0c20*/  IMAD.IADD R6, R6, 0x1, R13 ;  /* 0x0000000106067824 */ /* 0x000fc800078e020d */
[----:B------:R-:W-:-:S04]  /*0c30*/  IMAD R6, R9, 0x100, R6 ;  /* 0x0000010009067824 */ /* 0x000fc800078e0206 */
[----:B------:R-:W-:-:S05]  /*0c40*/  IMAD.U32 R4, R6, 0x10000, RZ ;  /* 0x0001000006047824 */ /* 0x000fca00078e00ff */
[----:B------:R-:W-:-:S04]  /*0c50*/  LOP3.LUT R4, R6, R4, R7, 0x96, !PT ;  /* 0x0000000406047212 */ /* 0x000fc800078e9607 */
[----:B------:R-:W-:-:S07]  /*0c60*/  LEA.HI R11, R4, R4, RZ, 0x15 ;  /* 0x00000004040b7211 */ /* 0x000fce00078fa8ff */
.L_x_4:
[----:B------:R-:W-:Y:S05]  /*0c70*/  @!P1 BRA `(.L_x_0) ;  /* 0x00000000003c9947 */ /* 0x000fea0003800000 */
[----:B------:R-:W2:Y:S04]  /*0c80*/  LDG.E.U8 R6, desc[UR4][R2.64] ;  /* 0x0000000402067981 */ /* 0x000ea8000c1e1100 */
[----:B------:R-:W3:Y:S04]  /*0c90*/  LDG.E.U8 R7, desc[UR4][R2.64+0x3] ;  /* 0x0000030402077981 */ /* 0x000ee8000c1e1100 */
[----:B------:R-:W3:Y:S04]  /*0ca0*/  LDG.E.U8 R8, desc[UR4][R2.64+0x2] ;  /* 0x0000020402087981 */ /* 0x000ee8000c1e1100 */
[----:B------:R-:W4:Y:S01]  /*0cb0*/  LDG.E.U8 R4, desc[UR4][R2.64+0x1] ;  /* 0x0000010402047981 */ /* 0x000f22000c1e1100 */
[----:B--2---:R-:W-:Y:S01]  /*0cc0*/  IADD3 R11, PT, PT, R11, R6, RZ ;  /* 0x000000060b0b7210 */ /* 0x004fe20007ffe0ff */
[----:B---3--:R-:W-:-:S04]  /*0cd0*/  IMAD R7, R7, 0x100, R8 ;  /* 0x0000010007077824 */ /* 0x008fc800078e0208 */
[----:B----4-:R-:W-:Y:S01]  /*0ce0*/  IMAD R11, R4, 0x100, R11 ;  /* 0x00000100040b7824 */ /* 0x010fe200078e020b */
[----:B------:R-:W-:Y:S01]  /*0cf0*/  IADD3 R4, P0, PT, R2, 0x4, RZ ;  /* 0x0000000402047810 */ /* 0x000fe20007f1e0ff */
[----:B------:R-:W-:Y:S02]  /*0d00*/  IMAD.SHL.U32 R6, R7, 0x800, RZ ;  /* 0x0000080007067824 */ /* 0x000fe400078e00ff */
[----:B------:R-:W-:Y:S02]  /*0d10*/  IMAD.U32 R7, R11, 0x10000, RZ ;  /* 0x000100000b077824 */ /* 0x000fe400078e00ff */
[----:B------:R-:W-:-:S03]  /*0d20*/  IMAD.MOV.U32 R2, RZ, RZ, R4 ;  /* 0x000000ffff027224 */ /* 0x000fc600078e0004 */
[----:B------:R-:W-:Y:S02]  /*0d30*/  LOP3.LUT R6, R11, R7, R6, 0x96, !PT ;  /* 0x000000070b067212 */ /* 0x000fe400078e9606 */
[----:B------:R-:W-:Y:S02]  /*0d40*/  IADD3.X R7, PT, PT, RZ, R3, RZ, P0, !PT ;  /* 0x00000003ff077210 */ /* 0x000fe400007fe4ff */
[----:B------:R-:W-:-:S03]  /*0d50*/  LEA.HI R11, R6, R6, RZ, 0x15 ;  /* 0x00000006060b7211 */ /* 0x000fc600078fa8ff */
[----:B------:R-:W-:-:S07]  /*0d60*/  IMAD.MOV.U32 R3, RZ, RZ, R7 ;  /* 0x000000ffff037224 */ /* 0x000fce00078e0007 */
.L_x_0:
[----:B------:R-:W-:-:S04]  /*0d70*/  LOP3.LUT R5, R5, 0x3, RZ, 0xc0, !PT ;  /* 0x0000000305057812 */ /* 0x000fc800078ec0ff */
[----:B------:R-:W-:-:S13]  /*0d80*/  ISETP.GT.AND P0, PT, R5, 0x1, PT ;  /* 0x000000010500780c */ /* 0x000fda0003f04270 */
[----:B------:R-:W-:Y:S05]  /*0d90*/  @P0 BRA `(.L_x_5) ;  /* 0x0000000000200947 */ /* 0x000fea0003800000 */
[----:B------:R-:W-:-:S13]  /*0da0*/  ISETP.NE.AND P0, PT, R5, RZ, PT ;  /* 0x000000ff0500720c */ /* 0x000fda0003f05270 */
[----:B------:R-:W-:Y:S05]  /*0db0*/  @!P0 BRA `(.L_x_6) ;  /* 0x0000000000548947 */ /* 0x000fea0003800000 */
[----:B------:R-:W2:Y:S02]  /*0dc0*/  LDG.E.S8 R2, desc[UR4][R2.64] ;  /* 0x0000000402027981 */ /* 0x000ea4000c1e1300 */
[----:B--2---:R-:W-:-:S05]  /*0dd0*/  IMAD.IADD R11, R11, 0x1, R2 ;  /* 0x000000010b0b7824 */ /* 0x004fca00078e0202 */
[----:B------:R-:W-:-:S04]  /*0de0*/  SHF.L.U32 R4, R11, 0xa, RZ ;  /* 0x0000000a0b047819 */ /* 0x000fc800000006ff */
[----:B------:R-:W-:-:S04]  /*0df0*/  LOP3.LUT R4, R4, R11, RZ, 0x3c, !PT ;  /* 0x0000000b04047212 */ /* 0x000fc800078e3cff */
[----:B------:R-:W-:Y:S01]  /*0e00*/  LEA.HI R11, R4, R4, RZ, 0x1f ;  /* 0x00000004040b7211 */ /* 0x000fe200078ff8ff */
[----:B------:R-:W-:Y:S06]  /*0e10*/  BRA `(.L_x_6) ;  /* 0x00000000003c7947 */ /* 0x000fec0003800000 */
.L_x_5:
[----:B------:R-:W-:Y:S01]  /*0e20*/  ISETP.NE.AND P0, PT, R5, 0x2, PT ;  /* 0x000000020500780c */ /* 0x000fe20003f05270 */
[----:B------:R-:W2:Y:S04]  /*0e30*/  LDG.E.U8 R6, desc[UR4][R2.64] ;  /* 0x0000000402067981 */ /* 0x000ea8000c1e1100 */
[----:B------:R-:W3:Y:S08]  /*0e40*/  LDG.E.U8 R4, desc[UR4][R2.64+0x1] ;  /* 0x0000010402047981 */ /* 0x000ef0000c1e1100 */
[----:B------:R-:W4:Y:S01]  /*0e50*/  @P0 LDG.E.S8 R7, desc[UR4][R2.64+0x2] ;  /* 0x0000020402070981 */ /* 0x000f22000c1e1300 */
[----:B--2---:R-:W-:-:S04]  /*0e60*/  @P0 IMAD.IADD R5, R11, 0x1, R6 ;  /* 0x000000010b050824 */ /* 0x004fc800078e0206 */
[----:B---3--:R-:W-:-:S05]  /*0e70*/  @P0 IMAD R5, R4, 0x100, R5 ;  /* 0x0000010004050824 */ /* 0x008fca00078e0205 */
[----:B------:R-:W-:Y:S01]  /*0e80*/  @P0 SHF.L.U32 R8, R5, 0x10, RZ ;  /* 0x0000001005080819 */ /* 0x000fe200000006ff */
[----:B----4-:R-:W-:-:S05]  /*0e90*/  @P0 IMAD.SHL.U32 R7, R7, 0x40000, RZ ;  /* 0x0004000007070824 */ /* 0x010fca00078e00ff */
[----:B------:R-:W-:-:S04]  /*0ea0*/  @P0 LOP3.LUT R7, R5, R7, R8, 0x96, !PT ;  /* 0x0000000705070212 */ /* 0x000fc800078e9608 */
[----:B------:R-:W-:-:S05]  /*0eb0*/  @P0 LEA.HI R11, R7, R7, RZ, 0x15 ;  /* 0x00000007070b0211 */ /* 0x000fca00078fa8ff */
[----:B------:R-:W-:-:S04]  /*0ec0*/  @!P0 IMAD.IADD R5, R11, 0x1, R6 ;  /* 0x000000010b058824 */ /* 0x000fc800078e0206 */
[----:B------:R-:W-:-:S04]  /*0ed0*/  @!P0 IMAD R5, R4, 0x100, R5 ;  /* 0x0000010004058824 */ /* 0x000fc800078e0205 */
[----:B------:R-:W-:-:S05]  /*0ee0*/  @!P0 IMAD.SHL.U32 R4, R5, 0x800, RZ ;  /* 0x0000080005048824 */ /* 0x000fca00078e00ff */
[----:B------:R-:W-:-:S04]  /*0ef0*/  @!P0 LOP3.LUT R4, R4, R5, RZ, 0x3c, !PT ;  /* 0x0000000504048212 */ /* 0x000fc800078e3cff */
[----:B------:R-:W-:-:S07]  /*0f00*/  @!P0 LEA.HI R11, R4, R4, RZ, 0xf ;  /* 0x00000004040b8211 */ /* 0x000fce00078f78ff */
.L_x_6:
[----:B------:R-:W-:-:S04]  /*0f10*/  SHF.L.U32 R2, R11, 0x3, RZ ;  /* 0x000000030b027819 */ /* 0x000fc800000006ff */
[----:B------:R-:W-:Y:S02]  /*0f20*/  LOP3.LUT R11, R2, R11, RZ, 0x3c, !PT ;  /* 0x0000000b020b7212 */ /* 0x000fe400078e3cff */
[----:B------:R-:W0:Y:S02]  /*0f30*/  LDC.64 R2, c[0x0][0x388] ;  /* 0x0000e200ff027b82 */ /* 0x000e240000000a00 */
[----:B------:R-:W-:-:S05]  /*0f40*/  LEA.HI R11, R11, R11, RZ, 0x1b ;  /* 0x0000000b0b0b7211 */ /* 0x000fca00078fd8ff */
[----:B------:R-:W-:-:S05]  /*0f50*/  IMAD.SHL.U32 R4, R11, 0x10, RZ ;  /* 0x000000100b047824 */ /* 0x000fca00078e00ff */
[----:B------:R-:W-:-:S04]  /*0f60*/  LOP3.LUT R4, R4, R11, RZ, 0x3c, !PT ;  /* 0x0000000b04047212 */ /* 0x000fc800078e3cff */
[----:B------:R-:W-:-:S05]  /*0f70*/  LEA.HI R4, R4, R4, RZ, 0xf ;  /* 0x0000000404047211 */ /* 0x000fca00078f78ff */
[----:B------:R-:W-:Y:S02]  /*0f80*/  IMAD.SHL.U32 R5, R4, 0x2000000, RZ ;  /* 0x0200000004057824 */ /* 0x000fe400078e00ff */
[----:B0-----:R-:W-:-:S03]  /*0f90*/  IMAD.WIDE R2, R0, 0x4, R2 ;  /* 0x0000000400027825 */ /* 0x001fc600078e0202 */
[----:B------:R-:W-:-:S04]  /*0fa0*/  LOP3.LUT R5, R5, R4, RZ, 0x3c, !PT ;  /* 0x0000000405057212 */ /* 0x000fc800078e3cff */
[----:B------:R-:W-:-:S05]  /*0fb0*/  LEA.HI R5, R5, R5, RZ, 0x1a ;  /* 0x0000000505057211 */ /* 0x000fca00078fd0ff */
[----:B------:R-:W-:Y:S01]  /*0fc0*/  STG.E desc[UR4][R2.64], R5 ;  /* 0x0000000502007986 */ /* 0x000fe2000c101904 */
[----:B------:R-:W-:Y:S05]  /*0fd0*/  EXIT ;  /* 0x000000000000794d */ /* 0x000fea0003800000 */
.L_x_7:
[----:B------:R-:W-:-:S00]  /*0fe0*/  BRA `(.L_x_7) ;  /* 0xfffffffc00fc7947 */ /* 0x000fc0000383ffff */
[----:B------:R-:W-:-:S00]  /*0ff0*/  NOP ;  /* 0x0000000000007918 */ /* 0x000fc00000000000 */
        /* <DEDUP_REMOVED lines=8> */
.L_x_8:


//--------------------- .nv.shared.reserved.0     --------------------------
	.section	.nv.shared.reserved.0,"aw",@nobits
	.weak		__nv_reservedSMEM_offset_0_alias
	.size		__nv_reservedSMEM_offset_0_alias, 0, 64
	.other		__nv_reservedSMEM_offset_0_alias,@"STO_CUDA_RESERVED_SHARED STV_DEFAULT"
__nv_reservedSMEM_offset_0_alias:
	.zero		0
	.zero		64


//--------------------- .nv.constant0._Z18gpu_fast_page_hashPcPjii --------------------------
	.section	.nv.constant0._Z18gpu_fast_page_hashPcPjii,"a",@progbits
	.sectionflags	@""
	.align	4
.nv.constant0._Z18gpu_fast_page_hashPcPjii:
	.zero		920


//--------------------- SYMBOLS --------------------------

	.type		.nv.reservedSmem.offset0,@object
	.size		.nv.reservedSmem.offset0,0x4
